//
// Generated by NVIDIA NVVM Compiler
//
// Compiler Build ID: CL-36424714
// Cuda compilation tools, release 13.0, V13.0.88
// Based on NVVM 20.0.0
//

.version 9.0
.target sm_100
.address_size 64

	// .globl	_Z15matrixTransposePiS_

.visible .entry _Z15matrixTransposePiS_(
	.param .u64 .ptr .align 1 _Z15matrixTransposePiS__param_0,
	.param .u64 .ptr .align 1 _Z15matrixTransposePiS__param_1
)
{
	.reg .pred 	%p<2>;
	.reg .b32 	%r<14>;
	.reg .b64 	%rd<12>;

	ld.param.u64 	%rd1, [_Z15matrixTransposePiS__param_0];
	ld.param.u64 	%rd2, [_Z15matrixTransposePiS__param_1];
	mov.u32 	%r2, %ctaid.x;
	mov.u32 	%r3, %ntid.x;
	mov.u32 	%r4, %tid.x;
	mad.lo.s32 	%r1, %r2, %r3, %r4;
	setp.gt.s32 	%p1, %r1, 530841599;
	@%p1 bra 	$L__BB0_2;
	cvta.to.global.u64 	%rd3, %rd2;
	cvta.to.global.u64 	%rd4, %rd1;
	mul.hi.s32 	%r5, %r1, -2004318071;
	add.s32 	%r6, %r5, %r1;
	shr.u32 	%r7, %r6, 31;
	shr.s32 	%r8, %r6, 14;
	add.s32 	%r9, %r8, %r7;
	mul.lo.s32 	%r10, %r9, 30720;
	sub.s32 	%r11, %r1, %r10;
	mul.wide.s32 	%rd5, %r1, 4;
	add.s64 	%rd6, %rd3, %rd5;
	ld.global.u32 	%r12, [%rd6];
	mul.lo.s32 	%r13, %r11, 17280;
	cvt.s64.s32 	%rd7, %r13;
	cvt.s64.s32 	%rd8, %r9;
	add.s64 	%rd9, %rd7, %rd8;
	shl.b64 	%rd10, %rd9, 2;
	add.s64 	%rd11, %rd4, %rd10;
	st.global.u32 	[%rd11], %r12;
$L__BB0_2:
	ret;

}


// ===== COMPILED SASS (sm_100) =====

	.target	sm_100

	.elftype	@"ET_EXEC"


//--------------------- .note.nv.tkinfo           --------------------------
	.section	.note.nv.tkinfo,"",@"SHT_NOTE"
	.sectionflags	@"SHF_NOTE_NV_TKINFO"
	.tkinfo
        /*0018*/ 	.word	0x00000002
        /*0030*/ 	.string	""
        /*0030*/ 	.string	"ptxas"
        /*0030*/ 	.string	"Cuda compilation tools, release 13.0, V13.0.88"
        /*0030*/ 	.string	"Build cuda_13.0.r13.0/compiler.36424714_0"
        /*0030*/ 	.string	"-arch sm_100 -m 64 "



//--------------------- .note.nv.cuinfo           --------------------------
	.section	.note.nv.cuinfo,"",@"SHT_NOTE"
	.sectionflags	@"SHF_NOTE_NV_CUINFO"
        /*0018*/ 	.short	0x0002
        /*001a*/ 	.short	0x0064
        /*001c*/ 	.short	0x0082
	.zero		2


//--------------------- .nv.info                  --------------------------
	.section	.nv.info,"",@"SHT_CUDA_INFO"
	.align	4


	//----- nvinfo : EIATTR_REGCOUNT
	.align		4
        /*0000*/ 	.byte	0x04, 0x2f
        /*0002*/ 	.short	(.L_1 - .L_0)
	.align		4
.L_0:
        /*0004*/ 	.word	index@(_Z15matrixTransposePiS_)
        /*0008*/ 	.word	0x0000000c


	//----- nvinfo : EIATTR_FRAME_SIZE
	.align		4
.L_1:
        /*000c*/ 	.byte	0x04, 0x11
        /*000e*/ 	.short	(.L_3 - .L_2)
	.align		4
.L_2:
        /*0010*/ 	.word	index@(_Z15matrixTransposePiS_)
        /*0014*/ 	.word	0x00000000


	//----- nvinfo : EIATTR_MIN_STACK_SIZE
	.align		4
.L_3:
        /*0018*/ 	.byte	0x04, 0x12
        /*001a*/ 	.short	(.L_5 - .L_4)
	.align		4
.L_4:
        /*001c*/ 	.word	index@(_Z15matrixTransposePiS_)
        /*0020*/ 	.word	0x00000000
.L_5:


//--------------------- .nv.compat                --------------------------
	.section	.nv.compat,"",@"SHT_CUDA_COMPAT_INFO"
	.align	4
        /*0000*/ 	.byte	0x02, 0x09, 0x00, 0x00, 0x02, 0x02, 0x01, 0x00, 0x02, 0x05, 0x05, 0x00, 0x03, 0x07, 0x01, 0x01
        /*0010*/ 	.byte	0x02, 0x03, 0x00, 0x00, 0x02, 0x06, 0x01, 0x00, 0x04, 0x0b, 0x08, 0x00, 0x09, 0x00, 0x00, 0x00
        /*0020*/ 	.byte	0x00, 0x00, 0x00, 0x00


//--------------------- .nv.info._Z15matrixTransposePiS_ --------------------------
	.section	.nv.info._Z15matrixTransposePiS_,"",@"SHT_CUDA_INFO"
	.sectionflags	@""
	.align	4


	//----- nvinfo : EIATTR_CUDA_API_VERSION
	.align		4
        /*0000*/ 	.byte	0x04, 0x37
        /*0002*/ 	.short	(.L_7 - .L_6)
.L_6:
        /*0004*/ 	.word	0x00000082


	//----- nvinfo : EIATTR_KPARAM_INFO
	.align		4
.L_7:
        /*0008*/ 	.byte	0x04, 0x17
        /*000a*/ 	.short	(.L_9 - .L_8)
.L_8:
        /*000c*/ 	.word	0x00000000
        /*0010*/ 	.short	0x0001
        /*0012*/ 	.short	0x0008
        /*0014*/ 	.byte	0x00, 0xf5, 0x21, 0x00


	//----- nvinfo : EIATTR_KPARAM_INFO
	.align		4
.L_9:
        /*0018*/ 	.byte	0x04, 0x17
        /*001a*/ 	.short	(.L_11 - .L_10)
.L_10:
        /*001c*/ 	.word	0x00000000
        /*0020*/ 	.short	0x0000
        /*0022*/ 	.short	0x0000
        /*0024*/ 	.byte	0x00, 0xf5, 0x21, 0x00


	//----- nvinfo : EIATTR_SPARSE_MMA_MASK
	.align		4
.L_11:
        /*0028*/ 	.byte	0x03, 0x50
        /*002a*/ 	.short	0x0000


	//----- nvinfo : EIATTR_MAXREG_COUNT
	.align		4
        /*002c*/ 	.byte	0x03, 0x1b
        /*002e*/ 	.short	0x00ff


	//----- nvinfo : EIATTR_MERCURY_ISA_VERSION
	.align		4
        /*0030*/ 	.byte	0x03, 0x5f
        /*0032*/ 	.short	0x0101


	//----- nvinfo : EIATTR_VRC_CTA_INIT_COUNT
	.align		4
        /*0034*/ 	.byte	0x02, 0x4a
	.zero		1
	.zero		1


	//----- nvinfo : EIATTR_EXIT_INSTR_OFFSETS
	.align		4
        /*0038*/ 	.byte	0x04, 0x1c
        /*003a*/ 	.short	(.L_13 - .L_12)


	//   ....[0]....
.L_12:
        /*003c*/ 	.word	0x00000060


	//   ....[1]....
        /*0040*/ 	.word	0x00000180


	//----- nvinfo : EIATTR_CBANK_PARAM_SIZE
	.align		4
.L_13:
        /*0044*/ 	.byte	0x03, 0x19
        /*0046*/ 	.short	0x0010


	//----- nvinfo : EIATTR_PARAM_CBANK
	.align		4
        /*0048*/ 	.byte	0x04, 0x0a
        /*004a*/ 	.short	(.L_15 - .L_14)
	.align		4
.L_14:
        /*004c*/ 	.word	index@(.nv.constant0._Z15matrixTransposePiS_)
        /*0050*/ 	.short	0x0380
        /*0052*/ 	.short	0x0010


	//----- nvinfo : EIATTR_SW_WAR
	.align		4
.L_15:
        /*0054*/ 	.byte	0x04, 0x36
        /*0056*/ 	.short	(.L_17 - .L_16)
.L_16:
        /*0058*/ 	.word	0x00000008
.L_17:


//--------------------- .nv.callgraph             --------------------------
	.section	.nv.callgraph,"",@"SHT_CUDA_CALLGRAPH"
	.align	4
	.sectionentsize	8
	.align		4
        /*0000*/ 	.word	0x00000000
	.align		4
        /*0004*/ 	.word	0xffffffff
	.align		4
        /*0008*/ 	.word	0x00000000
	.align		4
        /*000c*/ 	.word	0xfffffffe
	.align		4
        /*0010*/ 	.word	0x00000000
	.align		4
        /*0014*/ 	.word	0xfffffffd
	.align		4
        /*0018*/ 	.word	0x00000000
	.align		4
        /*001c*/ 	.word	0xfffffffc


//--------------------- .text._Z15matrixTransposePiS_ --------------------------
	.section	.text._Z15matrixTransposePiS_,"ax",@progbits
	.align	128
        .global         _Z15matrixTransposePiS_
        .type           _Z15matrixTransposePiS_,@function
        .size           _Z15matrixTransposePiS_,(.L_x_1 - _Z15matrixTransposePiS_)
        .other          _Z15matrixTransposePiS_,@"STO_CUDA_ENTRY STV_DEFAULT"
_Z15matrixTransposePiS_:
.text._Z15matrixTransposePiS_:
[----:B------:R-:W-:Y:S01]  /*0000*/  LDC R1, c[0x0][0x37c] ;  /* 0x0000df00ff017b82 */ /* 0x000fe20000000800 */
[----:B------:R-:W0:Y:S07]  /*0010*/  S2R R5, SR_TID.X ;  /* 0x0000000000057919 */ /* 0x000e2e0000002100 */
[----:B------:R-:W0:Y:S08]  /*0020*/  S2UR UR4, SR_CTAID.X ;  /* 0x00000000000479c3 */ /* 0x000e300000002500 */
[----:B------:R-:W0:Y:S02]  /*0030*/  LDC R4, c[0x0][0x360] ;  /* 0x0000d800ff047b82 */ /* 0x000e240000000800 */
[----:B0-----:R-:W-:-:S05]  /*0040*/  IMAD R5, R4, UR4, R5 ;  /* 0x0000000404057c24 */ /* 0x001fca000f8e0205 */
[----:B------:R-:W-:-:S13]  /*0050*/  ISETP.GT.AND P0, PT, R5, 0x1fa3ffff, PT ;  /* 0x1fa3ffff0500780c */ /* 0x000fda0003f04270 */
[----:B------:R-:W-:Y:S05]  /*0060*/  @P0 EXIT ;  /* 0x000000000000094d */ /* 0x000fea0003800000 */
[----:B------:R-:W0:Y:S01]  /*0070*/  LDC.64 R2, c[0x0][0x388] ;  /* 0x0000e200ff027b82 */ /* 0x000e220000000a00 */
[----:B------:R-:W1:Y:S01]  /*0080*/  LDCU.64 UR4, c[0x0][0x358] ;  /* 0x00006b00ff0477ac */ /* 0x000e620008000a00 */
[----:B------:R-:W-:Y:S01]  /*0090*/  IMAD.MOV.U32 R4, RZ, RZ, RZ ;  /* 0x000000ffff047224 */ /* 0x000fe200078e00ff */
[----:B------:R-:W2:Y:S01]  /*00a0*/  LDCU.64 UR6, c[0x0][0x380] ;  /* 0x00007000ff0677ac */ /* 0x000ea20008000a00 */
[----:B0-----:R-:W-:-:S05]  /*00b0*/  IMAD.WIDE R2, R5, 0x4, R2 ;  /* 0x0000000405027825 */ /* 0x001fca00078e0202 */
[----:B-1----:R2:W3:Y:S01]  /*00c0*/  LDG.E R9, desc[UR4][R2.64] ;  /* 0x0000000402097981 */ /* 0x0024e2000c1e1900 */
[----:B------:R-:W-:-:S05]  /*00d0*/  IMAD.HI R0, R5, -0x77777777, R4 ;  /* 0x8888888905007827 */ /* 0x000fca00078e0204 */
[----:B------:R-:W-:-:S04]  /*00e0*/  SHF.R.U32.HI R7, RZ, 0x1f, R0 ;  /* 0x0000001fff077819 */ /* 0x000fc80000011600 */
[----:B------:R-:W-:-:S05]  /*00f0*/  LEA.HI.SX32 R7, R0, R7, 0x12 ;  /* 0x0000000700077211 */ /* 0x000fca00078f92ff */
[----:B------:R-:W-:Y:S01]  /*0100*/  IMAD R4, R7, -0x7800, R5 ;  /* 0xffff880007047824 */ /* 0x000fe200078e0205 */
[----:B------:R-:W-:-:S03]  /*0110*/  SHF.R.S32.HI R5, RZ, 0x1f, R7 ;  /* 0x0000001fff057819 */ /* 0x000fc60000011407 */
[----:B------:R-:W-:-:S05]  /*0120*/  IMAD R4, R4, 0x4380, RZ ;  /* 0x0000438004047824 */ /* 0x000fca00078e02ff */
[----:B------:R-:W-:-:S04]  /*0130*/  IADD3 R7, P0, PT, R7, R4, RZ ;  /* 0x0000000407077210 */ /* 0x000fc80007f1e0ff */
[----:B------:R-:W-:Y:S02]  /*0140*/  LEA.HI.X.SX32 R4, R4, R5, 0x1, P0 ;  /* 0x0000000504047211 */ /* 0x000fe400000f0eff */
[----:B--2---:R-:W-:-:S04]  /*0150*/  LEA R2, P0, R7, UR6, 0x2 ;  /* 0x0000000607027c11 */ /* 0x004fc8000f8010ff */
[----:B------:R-:W-:-:S05]  /*0160*/  LEA.HI.X R3, R7, UR7, R4, 0x2, P0 ;  /* 0x0000000707037c11 */ /* 0x000fca00080f1404 */
[----:B---3--:R-:W-:Y:S01]  /*0170*/  STG.E desc[UR4][R2.64], R9 ;  /* 0x0000000902007986 */ /* 0x008fe2000c101904 */
[----:B------:R-:W-:Y:S05]  /*0180*/  EXIT ;  /* 0x000000000000794d */ /* 0x000fea0003800000 */
.L_x_0:
[----:B------:R-:W-:-:S00]  /*0190*/  BRA `(.L_x_0) ;  /* 0xfffffffc00fc7947 */ /* 0x000fc0000383ffff */
[----:B------:R-:W-:-:S00]  /*01a0*/  NOP ;  /* 0x0000000000007918 */ /* 0x000fc00000000000 */
        /* <DEDUP_REMOVED lines=13> */
.L_x_1:


//--------------------- .nv.shared.reserved.0     --------------------------
	.section	.nv.shared.reserved.0,"aw",@nobits
	.weak		__nv_reservedSMEM_offset_0_alias
	.size		__nv_reservedSMEM_offset_0_alias, 0, 64
	.other		__nv_reservedSMEM_offset_0_alias,@"STO_CUDA_RESERVED_SHARED STV_DEFAULT"
__nv_reservedSMEM_offset_0_alias:
	.zero		0
	.zero		64


//--------------------- .nv.constant0._Z15matrixTransposePiS_ --------------------------
	.section	.nv.constant0._Z15matrixTransposePiS_,"a",@progbits
	.sectionflags	@""
	.align	4
.nv.constant0._Z15matrixTransposePiS_:
	.zero		912


//--------------------- SYMBOLS --------------------------

	.type		.nv.reservedSmem.offset0,@object
	.size		.nv.reservedSmem.offset0,0x4
